//
// Generated by NVIDIA NVVM Compiler
//
// Compiler Build ID: CL-36424714
// Cuda compilation tools, release 13.0, V13.0.88
// Based on NVVM 20.0.0
//

.version 9.0
.target sm_100
.address_size 64

	// .globl	_Z11test_kernelPf
.const .align 4 .b8 cangle[1440];

.visible .entry _Z11test_kernelPf(
	.param .u64 .ptr .align 1 _Z11test_kernelPf_param_0
)
{
	.reg .pred 	%p<2>;
	.reg .b32 	%r<9>;
	.reg .b32 	%f<24>;
	.reg .b64 	%rd<10>;

	ld.param.u64 	%rd5, [_Z11test_kernelPf_param_0];
	cvta.to.global.u64 	%rd6, %rd5;
	mov.u32 	%r4, %ctaid.x;
	mov.u32 	%r5, %ntid.x;
	mov.u32 	%r6, %tid.x;
	mad.lo.s32 	%r7, %r4, %r5, %r6;
	mul.wide.s32 	%rd7, %r7, 4;
	add.s64 	%rd1, %rd6, %rd7;
	ld.global.f32 	%f23, [%rd1];
	mov.u64 	%rd8, cangle;
	add.s64 	%rd9, %rd8, 20;
	mov.b32 	%r8, 0;
$L__BB0_1:
	.pragma "nounroll";
	ld.const.f32 	%f4, [%rd9+-20];
	add.f32 	%f5, %f23, %f4;
	ld.const.f32 	%f6, [%rd9+-16];
	add.f32 	%f7, %f5, %f6;
	ld.const.f32 	%f8, [%rd9+-12];
	add.f32 	%f9, %f7, %f8;
	ld.const.f32 	%f10, [%rd9+-8];
	add.f32 	%f11, %f9, %f10;
	ld.const.f32 	%f12, [%rd9+-4];
	add.f32 	%f13, %f11, %f12;
	ld.const.f32 	%f14, [%rd9];
	add.f32 	%f15, %f13, %f14;
	ld.const.f32 	%f16, [%rd9+4];
	add.f32 	%f17, %f15, %f16;
	ld.const.f32 	%f18, [%rd9+8];
	add.f32 	%f19, %f17, %f18;
	ld.const.f32 	%f20, [%rd9+12];
	add.f32 	%f21, %f19, %f20;
	ld.const.f32 	%f22, [%rd9+16];
	add.f32 	%f23, %f21, %f22;
	add.s32 	%r8, %r8, 10;
	add.s64 	%rd9, %rd9, 40;
	setp.ne.s32 	%p1, %r8, 360;
	@%p1 bra 	$L__BB0_1;
	st.global.f32 	[%rd1], %f23;
	ret;

}


// ===== COMPILED SASS (sm_100) =====

	.target	sm_100

	.elftype	@"ET_EXEC"


//--------------------- .note.nv.tkinfo           --------------------------
	.section	.note.nv.tkinfo,"",@"SHT_NOTE"
	.sectionflags	@"SHF_NOTE_NV_TKINFO"
	.tkinfo
        /*0018*/ 	.word	0x00000002
        /*0030*/ 	.string	""
        /*0030*/ 	.string	"ptxas"
        /*0030*/ 	.string	"Cuda compilation tools, release 13.0, V13.0.88"
        /*0030*/ 	.string	"Build cuda_13.0.r13.0/compiler.36424714_0"
        /*0030*/ 	.string	"-arch sm_100 -m 64 "



//--------------------- .note.nv.cuinfo           --------------------------
	.section	.note.nv.cuinfo,"",@"SHT_NOTE"
	.sectionflags	@"SHF_NOTE_NV_CUINFO"
        /*0018*/ 	.short	0x0002
        /*001a*/ 	.short	0x0064
        /*001c*/ 	.short	0x0082
	.zero		2


//--------------------- .nv.info                  --------------------------
	.section	.nv.info,"",@"SHT_CUDA_INFO"
	.align	4


	//----- nvinfo : EIATTR_REGCOUNT
	.align		4
        /*0000*/ 	.byte	0x04, 0x2f
        /*0002*/ 	.short	(.L_2 - .L_1)
	.align		4
.L_1:
        /*0004*/ 	.word	index@(_Z11test_kernelPf)
        /*0008*/ 	.word	0x00000008


	//----- nvinfo : EIATTR_FRAME_SIZE
	.align		4
.L_2:
        /*000c*/ 	.byte	0x04, 0x11
        /*000e*/ 	.short	(.L_4 - .L_3)
	.align		4
.L_3:
        /*0010*/ 	.word	index@(_Z11test_kernelPf)
        /*0014*/ 	.word	0x00000000


	//----- nvinfo : EIATTR_MIN_STACK_SIZE
	.align		4
.L_4:
        /*0018*/ 	.byte	0x04, 0x12
        /*001a*/ 	.short	(.L_6 - .L_5)
	.align		4
.L_5:
        /*001c*/ 	.word	index@(_Z11test_kernelPf)
        /*0020*/ 	.word	0x00000000
.L_6:


//--------------------- .nv.compat                --------------------------
	.section	.nv.compat,"",@"SHT_CUDA_COMPAT_INFO"
	.align	4
        /*0000*/ 	.byte	0x02, 0x09, 0x00, 0x00, 0x02, 0x02, 0x01, 0x00, 0x02, 0x05, 0x05, 0x00, 0x03, 0x07, 0x01, 0x01
        /*0010*/ 	.byte	0x02, 0x03, 0x00, 0x00, 0x02, 0x06, 0x01, 0x00, 0x04, 0x0b, 0x08, 0x00, 0x09, 0x00, 0x00, 0x00
        /*0020*/ 	.byte	0x00, 0x00, 0x00, 0x00


//--------------------- .nv.info._Z11test_kernelPf --------------------------
	.section	.nv.info._Z11test_kernelPf,"",@"SHT_CUDA_INFO"
	.sectionflags	@""
	.align	4


	//----- nvinfo : EIATTR_CUDA_API_VERSION
	.align		4
        /*0000*/ 	.byte	0x04, 0x37
        /*0002*/ 	.short	(.L_8 - .L_7)
.L_7:
        /*0004*/ 	.word	0x00000082


	//----- nvinfo : EIATTR_KPARAM_INFO
	.align		4
.L_8:
        /*0008*/ 	.byte	0x04, 0x17
        /*000a*/ 	.short	(.L_10 - .L_9)
.L_9:
        /*000c*/ 	.word	0x00000000
        /*0010*/ 	.short	0x0000
        /*0012*/ 	.short	0x0000
        /*0014*/ 	.byte	0x00, 0xf5, 0x21, 0x00


	//----- nvinfo : EIATTR_SPARSE_MMA_MASK
	.align		4
.L_10:
        /*0018*/ 	.byte	0x03, 0x50
        /*001a*/ 	.short	0x0000


	//----- nvinfo : EIATTR_MAXREG_COUNT
	.align		4
        /*001c*/ 	.byte	0x03, 0x1b
        /*001e*/ 	.short	0x00ff


	//----- nvinfo : EIATTR_MERCURY_ISA_VERSION
	.align		4
        /*0020*/ 	.byte	0x03, 0x5f
        /*0022*/ 	.short	0x0101


	//----- nvinfo : EIATTR_VRC_CTA_INIT_COUNT
	.align		4
        /*0024*/ 	.byte	0x02, 0x4a
	.zero		1
	.zero		1


	//----- nvinfo : EIATTR_EXIT_INSTR_OFFSETS
	.align		4
        /*0028*/ 	.byte	0x04, 0x1c
        /*002a*/ 	.short	(.L_12 - .L_11)


	//   ....[0]....
.L_11:
        /*002c*/ 	.word	0x00000240


	//----- nvinfo : EIATTR_CBANK_PARAM_SIZE
	.align		4
.L_12:
        /*0030*/ 	.byte	0x03, 0x19
        /*0032*/ 	.short	0x0008


	//----- nvinfo : EIATTR_PARAM_CBANK
	.align		4
        /*0034*/ 	.byte	0x04, 0x0a
        /*0036*/ 	.short	(.L_14 - .L_13)
	.align		4
.L_13:
        /*0038*/ 	.word	index@(.nv.constant0._Z11test_kernelPf)
        /*003c*/ 	.short	0x0380
        /*003e*/ 	.short	0x0008


	//----- nvinfo : EIATTR_SW_WAR
	.align		4
.L_14:
        /*0040*/ 	.byte	0x04, 0x36
        /*0042*/ 	.short	(.L_16 - .L_15)
.L_15:
        /*0044*/ 	.word	0x00000008
.L_16:


//--------------------- .nv.callgraph             --------------------------
	.section	.nv.callgraph,"",@"SHT_CUDA_CALLGRAPH"
	.align	4
	.sectionentsize	8
	.align		4
        /*0000*/ 	.word	0x00000000
	.align		4
        /*0004*/ 	.word	0xffffffff
	.align		4
        /*0008*/ 	.word	0x00000000
	.align		4
        /*000c*/ 	.word	0xfffffffe
	.align		4
        /*0010*/ 	.word	0x00000000
	.align		4
        /*0014*/ 	.word	0xfffffffd
	.align		4
        /*0018*/ 	.word	0x00000000
	.align		4
        /*001c*/ 	.word	0xfffffffc


//--------------------- .nv.constant3             --------------------------
	.section	.nv.constant3,"a",@progbits
	.align	4
.nv.constant3:
	.type		cangle,@object
	.size		cangle,(.L_0 - cangle)
cangle:
	.zero		1440
.L_0:


//--------------------- .text._Z11test_kernelPf   --------------------------
	.section	.text._Z11test_kernelPf,"ax",@progbits
	.align	128
        .global         _Z11test_kernelPf
        .type           _Z11test_kernelPf,@function
        .size           _Z11test_kernelPf,(.L_x_2 - _Z11test_kernelPf)
        .other          _Z11test_kernelPf,@"STO_CUDA_ENTRY STV_DEFAULT"
_Z11test_kernelPf:
.text._Z11test_kernelPf:
[----:B------:R-:W-:Y:S01]  /*0000*/  LDC R1, c[0x0][0x37c] ;  /* 0x0000df00ff017b82 */ /* 0x000fe20000000800 */
[----:B------:R-:W0:Y:S07]  /*0010*/  S2R R0, SR_TID.X ;  /* 0x0000000000007919 */ /* 0x000e2e0000002100 */
[----:B------:R-:W0:Y:S01]  /*0020*/  S2UR UR4, SR_CTAID.X ;  /* 0x00000000000479c3 */ /* 0x000e220000002500 */
[----:B------:R-:W1:Y:S07]  /*0030*/  LDCU.64 UR10, c[0x0][0x358] ;  /* 0x00006b00ff0a77ac */ /* 0x000e6e0008000a00 */
[----:B------:R-:W0:Y:S08]  /*0040*/  LDC R5, c[0x0][0x360] ;  /* 0x0000d800ff057b82 */ /* 0x000e300000000800 */
[----:B------:R-:W2:Y:S01]  /*0050*/  LDC.64 R2, c[0x0][0x380] ;  /* 0x0000e000ff027b82 */ /* 0x000ea20000000a00 */
[----:B0-----:R-:W-:-:S04]  /*0060*/  IMAD R5, R5, UR4, R0 ;  /* 0x0000000405057c24 */ /* 0x001fc8000f8e0200 */
[----:B--2---:R-:W-:-:S05]  /*0070*/  IMAD.WIDE R2, R5, 0x4, R2 ;  /* 0x0000000405027825 */ /* 0x004fca00078e0202 */
[----:B-1----:R0:W5:Y:S01]  /*0080*/  LDG.E R5, desc[UR10][R2.64] ;  /* 0x0000000a02057981 */ /* 0x002162000c1e1900 */
[----:B------:R-:W-:Y:S01]  /*0090*/  UMOV UR12, 0x14 ;  /* 0x00000014000c7882 */ /* 0x000fe20000000000 */
[----:B------:R-:W-:-:S05]  /*00a0*/  UMOV UR4, URZ ;  /* 0x000000ff00047c82 */ /* 0x000fca0008000000 */
.L_x_0:
[----:B------:R-:W1:Y:S01]  /*00b0*/  LDCU UR5, c[0x3][UR12+-0x14] ;  /* 0x00fffd800c0577ac */ /* 0x000e620008000800 */
[----:B------:R-:W2:Y:S01]  /*00c0*/  LDCU UR6, c[0x3][UR12+-0x10] ;  /* 0x00fffe000c0677ac */ /* 0x000ea20008000800 */
[----:B------:R-:W3:Y:S01]  /*00d0*/  LDCU UR7, c[0x3][UR12+-0xc] ;  /* 0x00fffe800c0777ac */ /* 0x000ee20008000800 */
[----:B------:R-:W4:Y:S01]  /*00e0*/  LDCU UR8, c[0x3][UR12+-0x8] ;  /* 0x00ffff000c0877ac */ /* 0x000f220008000800 */
[----:B------:R-:W0:Y:S01]  /*00f0*/  LDCU UR9, c[0x3][UR12+-0x4] ;  /* 0x00ffff800c0977ac */ /* 0x000e220008000800 */
[----:B-1---5:R-:W-:Y:S01]  /*0100*/  FADD R5, R5, UR5 ;  /* 0x0000000505057e21 */ /* 0x022fe20008000000 */
[----:B------:R-:W1:Y:S03]  /*0110*/  LDCU UR5, c[0x3][UR12] ;  /* 0x00c000000c0577ac */ /* 0x000e660008000800 */
[----:B--2---:R-:W-:Y:S01]  /*0120*/  FADD R5, R5, UR6 ;  /* 0x0000000605057e21 */ /* 0x004fe20008000000 */
[----:B------:R-:W2:Y:S03]  /*0130*/  LDCU UR6, c[0x3][UR12+0x4] ;  /* 0x00c000800c0677ac */ /* 0x000ea60008000800 */
[----:B---3--:R-:W-:Y:S01]  /*0140*/  FADD R5, R5, UR7 ;  /* 0x0000000705057e21 */ /* 0x008fe20008000000 */
[----:B------:R-:W3:Y:S03]  /*0150*/  LDCU UR7, c[0x3][UR12+0x8] ;  /* 0x00c001000c0777ac */ /* 0x000ee60008000800 */
[----:B----4-:R-:W-:Y:S01]  /*0160*/  FADD R5, R5, UR8 ;  /* 0x0000000805057e21 */ /* 0x010fe20008000000 */
[----:B------:R-:W4:Y:S03]  /*0170*/  LDCU UR8, c[0x3][UR12+0xc] ;  /* 0x00c001800c0877ac */ /* 0x000f260008000800 */
[----:B0-----:R-:W-:Y:S01]  /*0180*/  FADD R5, R5, UR9 ;  /* 0x0000000905057e21 */ /* 0x001fe20008000000 */
[----:B------:R-:W0:Y:S03]  /*0190*/  LDCU UR9, c[0x3][UR12+0x10] ;  /* 0x00c002000c0977ac */ /* 0x000e260008000800 */
[----:B-1----:R-:W-:Y:S01]  /*01a0*/  FADD R5, R5, UR5 ;  /* 0x0000000505057e21 */ /* 0x002fe20008000000 */
[----:B------:R-:W-:-:S03]  /*01b0*/  UIADD3 UR4, UPT, UPT, UR4, 0xa, URZ ;  /* 0x0000000a04047890 */ /* 0x000fc6000fffe0ff */
[----:B--2---:R-:W-:Y:S01]  /*01c0*/  FADD R5, R5, UR6 ;  /* 0x0000000605057e21 */ /* 0x004fe20008000000 */
[----:B------:R-:W-:Y:S02]  /*01d0*/  UIADD3 UR12, UPT, UPT, UR12, 0x28, URZ ;  /* 0x000000280c0c7890 */ /* 0x000fe4000fffe0ff */
[----:B------:R-:W-:Y:S01]  /*01e0*/  UISETP.NE.AND UP0, UPT, UR4, 0x168, UPT ;  /* 0x000001680400788c */ /* 0x000fe2000bf05270 */
[----:B---3--:R-:W-:-:S04]  /*01f0*/  FADD R5, R5, UR7 ;  /* 0x0000000705057e21 */ /* 0x008fc80008000000 */
[----:B----4-:R-:W-:-:S04]  /*0200*/  FADD R5, R5, UR8 ;  /* 0x0000000805057e21 */ /* 0x010fc80008000000 */
[----:B0-----:R-:W-:Y:S01]  /*0210*/  FADD R5, R5, UR9 ;  /* 0x0000000905057e21 */ /* 0x001fe20008000000 */
[----:B------:R-:W-:Y:S06]  /*0220*/  BRA.U UP0, `(.L_x_0) ;  /* 0xfffffffd00a07547 */ /* 0x000fec000b83ffff */
[----:B------:R-:W-:Y:S01]  /*0230*/  STG.E desc[UR10][R2.64], R5 ;  /* 0x0000000502007986 */ /* 0x000fe2000c10190a */
[----:B------:R-:W-:Y:S05]  /*0240*/  EXIT ;  /* 0x000000000000794d */ /* 0x000fea0003800000 */
.L_x_1:
[----:B------:R-:W-:-:S00]  /*0250*/  BRA `(.L_x_1) ;  /* 0xfffffffc00fc7947 */ /* 0x000fc0000383ffff */
[----:B------:R-:W-:-:S00]  /*0260*/  NOP ;  /* 0x0000000000007918 */ /* 0x000fc00000000000 */
        /* <DEDUP_REMOVED lines=9> */
.L_x_2:


//--------------------- .nv.shared.reserved.0     --------------------------
	.section	.nv.shared.reserved.0,"aw",@nobits
	.weak		__nv_reservedSMEM_offset_0_alias
	.size		__nv_reservedSMEM_offset_0_alias, 0, 64
	.other		__nv_reservedSMEM_offset_0_alias,@"STO_CUDA_RESERVED_SHARED STV_DEFAULT"
__nv_reservedSMEM_offset_0_alias:
	.zero		0
	.zero		64


//--------------------- .nv.constant0._Z11test_kernelPf --------------------------
	.section	.nv.constant0._Z11test_kernelPf,"a",@progbits
	.sectionflags	@""
	.align	4
.nv.constant0._Z11test_kernelPf:
	.zero		904


//--------------------- SYMBOLS --------------------------

	.type		.nv.reservedSmem.offset0,@object
	.size		.nv.reservedSmem.offset0,0x4
